	.headerflags	@"EF_CUDA_TEXMODE_UNIFIED EF_CUDA_64BIT_ADDRESS EF_CUDA_ACCELERATORS EF_CUDA_SM90 EF_CUDA_VIRTUAL_SM(EF_CUDA_SM90)"
	.elftype	@"ET_EXEC"


//--------------------- .nv.info                  --------------------------
	.section	.nv.info,"",@"SHT_CUDA_INFO"
	.align	4


	//----- nvinfo : EIATTR_REGCOUNT
	.align		4
        /*0000*/ 	.byte	0x04, 0x2f
        /*0002*/ 	.short	(.L_2 - .L_1)
	.align		4
.L_1:
        /*0004*/ 	.word	index@(triton_poi_fused_add_exp_log_mul_neg_sum_6)
        /*0008*/ 	.word	0x00000017


	//----- nvinfo : EIATTR_MIN_STACK_SIZE
	.align		4
.L_2:
        /*000c*/ 	.byte	0x04, 0x12
        /*000e*/ 	.short	(.L_4 - .L_3)
	.align		4
.L_3:
        /*0010*/ 	.word	index@(triton_poi_fused_add_exp_log_mul_neg_sum_6)
        /*0014*/ 	.word	0x00000000


	//----- nvinfo : EIATTR_FRAME_SIZE
	.align		4
.L_4:
        /*0018*/ 	.byte	0x04, 0x11
        /*001a*/ 	.short	(.L_6 - .L_5)
	.align		4
.L_5:
        /*001c*/ 	.word	index@(triton_poi_fused_add_exp_log_mul_neg_sum_6)
        /*0020*/ 	.word	0x00000000


	//----- nvinfo : EIATTR_MIN_STACK_SIZE
	.align		4
.L_6:
        /*0024*/ 	.byte	0x04, 0x12
        /*0026*/ 	.short	(.L_8 - .L_7)
	.align		4
.L_7:
        /*0028*/ 	.word	index@(triton_poi_fused_add_exp_log_mul_neg_sum_6)
        /*002c*/ 	.word	0x00000000
.L_8:


//--------------------- .nv.info.triton_poi_fused_add_exp_log_mul_neg_sum_6 --------------------------
	.section	.nv.info.triton_poi_fused_add_exp_log_mul_neg_sum_6,"",@"SHT_CUDA_INFO"
	.sectionflags	@""
	.align	4


	//----- nvinfo : EIATTR_CUDA_API_VERSION
	.align		4
        /*0000*/ 	.byte	0x04, 0x37
        /*0002*/ 	.short	(.L_10 - .L_9)
.L_9:
        /*0004*/ 	.word	0x0000007c


	//----- nvinfo : EIATTR_KPARAM_INFO
	.align		4
.L_10:
        /*0008*/ 	.byte	0x04, 0x17
        /*000a*/ 	.short	(.L_12 - .L_11)
.L_11:
        /*000c*/ 	.word	0x00000000
        /*0010*/ 	.short	0x0001
        /*0012*/ 	.short	0x0008
        /*0014*/ 	.byte	0x00, 0xf4, 0x21, 0x00


	//----- nvinfo : EIATTR_KPARAM_INFO
	.align		4
.L_12:
        /*0018*/ 	.byte	0x04, 0x17
        /*001a*/ 	.short	(.L_14 - .L_13)
.L_13:
        /*001c*/ 	.word	0x00000000
        /*0020*/ 	.short	0x0000
        /*0022*/ 	.short	0x0000
        /*0024*/ 	.byte	0x00, 0xf4, 0x21, 0x00


	//----- nvinfo : EIATTR_SPARSE_MMA_MASK
	.align		4
.L_14:
        /*0028*/ 	.byte	0x03, 0x50
        /*002a*/ 	.short	0x0000


	//----- nvinfo : EIATTR_MAXREG_COUNT
	.align		4
        /*002c*/ 	.byte	0x03, 0x1b
        /*002e*/ 	.short	0x00ff


	//----- nvinfo : EIATTR_EXIT_INSTR_OFFSETS
	.align		4
        /*0030*/ 	.byte	0x04, 0x1c
        /*0032*/ 	.short	(.L_16 - .L_15)


	//   ....[0]....
.L_15:
        /*0034*/ 	.word	0x00000790


	//   ....[1]....
        /*0038*/ 	.word	0x000007f0


	//----- nvinfo : EIATTR_REQNTID
	.align		4
.L_16:
        /*003c*/ 	.byte	0x04, 0x10
        /*003e*/ 	.short	(.L_18 - .L_17)
.L_17:
        /*0040*/ 	.word	0x00000020
        /*0044*/ 	.word	0x00000001
        /*0048*/ 	.word	0x00000001


	//----- nvinfo : EIATTR_CBANK_PARAM_SIZE
	.align		4
.L_18:
        /*004c*/ 	.byte	0x03, 0x19
        /*004e*/ 	.short	0x0010


	//----- nvinfo : EIATTR_PARAM_CBANK
	.align		4
        /*0050*/ 	.byte	0x04, 0x0a
        /*0052*/ 	.short	(.L_20 - .L_19)
	.align		4
.L_19:
        /*0054*/ 	.word	index@(.nv.constant0.triton_poi_fused_add_exp_log_mul_neg_sum_6)
        /*0058*/ 	.short	0x0210
        /*005a*/ 	.short	0x0010


	//----- nvinfo : EIATTR_SW_WAR
	.align		4
.L_20:
        /*005c*/ 	.byte	0x04, 0x36
        /*005e*/ 	.short	(.L_22 - .L_21)
.L_21:
        /*0060*/ 	.word	0x00000008
.L_22:


//--------------------- .nv.callgraph             --------------------------
	.section	.nv.callgraph,"",@"SHT_CUDA_CALLGRAPH"
	.align	4
	.sectionentsize	8
	.align		4
        /*0000*/ 	.word	0x00000000
	.align		4
        /*0004*/ 	.word	0xffffffff
	.align		4
        /*0008*/ 	.word	0x00000000
	.align		4
        /*000c*/ 	.word	0xfffffffe
	.align		4
        /*0010*/ 	.word	0x00000000
	.align		4
        /*0014*/ 	.word	0xfffffffd
	.align		4
        /*0018*/ 	.word	0x00000000
	.align		4
        /*001c*/ 	.word	0xfffffffc


//--------------------- .nv.constant4             --------------------------
	.section	.nv.constant4,"a",@progbits
	.align	8
	.align		8
.nv.constant4:
        /*0000*/ 	.dword	_$_str


//--------------------- .text.triton_poi_fused_add_exp_log_mul_neg_sum_6 --------------------------
	.section	.text.triton_poi_fused_add_exp_log_mul_neg_sum_6,"ax",@progbits
	.align	128
        .global         triton_poi_fused_add_exp_log_mul_neg_sum_6
        .type           triton_poi_fused_add_exp_log_mul_neg_sum_6,@function
        .size           triton_poi_fused_add_exp_log_mul_neg_sum_6,(.L_x_1 - triton_poi_fused_add_exp_log_mul_neg_sum_6)
        .other          triton_poi_fused_add_exp_log_mul_neg_sum_6,@"STO_CUDA_ENTRY STV_DEFAULT"
triton_poi_fused_add_exp_log_mul_neg_sum_6:
.text.triton_poi_fused_add_exp_log_mul_neg_sum_6:
[----:B------:R-:W0:Y:S02]  /*0000*/  LDC R1, c[0x0][0x28] ;  /* 0x00000a00ff017b82 */ /* 0x000e240000000800 */
[----:B------:R-:W1:Y:S01]  /*0010*/  LDC.64 R8, c[0x0][0x210] ;  /* 0x00008400ff087b82 */ /* 0x000e620000000a00 */
[----:B------:R-:W-:Y:S02]  /*0020*/  ULDC.64 UR4, c[0x0][0x208] ;  /* 0x0000820000047ab9 */ /* 0x000fe40000000a00 */
[----:B-1----:R-:W2:Y:S04]  /*0030*/  LDG.E R3, desc[UR4][R8.64+0x4] ;  /* 0x0000040408037981 */ /* 0x002ea8000c1e1900 */
[----:B------:R-:W3:Y:S04]  /*0040*/  LDG.E R2, desc[UR4][R8.64] ;  /* 0x0000000408027981 */ /* 0x000ee8000c1e1900 */
[----:B------:R-:W4:Y:S04]  /*0050*/  LDG.E R0, desc[UR4][R8.64+0x8] ;  /* 0x0000080408007981 */ /* 0x000f28000c1e1900 */
[----:B------:R1:W5:Y:S01]  /*0060*/  LDG.E R4, desc[UR4][R8.64+0xc] ;  /* 0x00000c0408047981 */ /* 0x000362000c1e1900 */
[----:B------:R-:W-:Y:S01]  /*0070*/  HFMA2.MMA R19, -RZ, RZ, 1.5048828125, 33.21875 ;  /* 0x3e055027ff137435 */ /* 0x000fe200000001ff */
[----:B--2---:R-:W-:Y:S01]  /*0080*/  FADD R12, R3, 1.0000000116860974231e-07 ;  /* 0x33d6bf95030c7421 */ /* 0x004fe20000000000 */
[----:B---3--:R-:W-:-:S04]  /*0090*/  FADD R6, R2, 1.0000000116860974231e-07 ;  /* 0x33d6bf9502067421 */ /* 0x008fc80000000000 */
[----:B------:R-:W-:Y:S02]  /*00a0*/  FSETP.GEU.AND P2, PT, R12, 1.175494350822287508e-38, PT ;  /* 0x008000000c00780b */ /* 0x000fe40003f4e000 */
[----:B------:R-:W-:-:S11]  /*00b0*/  FSETP.GEU.AND P0, PT, R6, 1.175494350822287508e-38, PT ;  /* 0x008000000600780b */ /* 0x000fd60003f0e000 */
[----:B------:R-:W-:Y:S02]  /*00c0*/  @!P2 FMUL R12, R12, 8388608 ;  /* 0x4b0000000c0ca820 */ /* 0x000fe40000400000 */
[----:B------:R-:W-:-:S03]  /*00d0*/  @!P0 FMUL R6, R6, 8388608 ;  /* 0x4b00000006068820 */ /* 0x000fc60000400000 */
[----:B------:R-:W-:-:S04]  /*00e0*/  IADD3 R5, R12, -0x3f2aaaab, RZ ;  /* 0xc0d555550c057810 */ /* 0x000fc80007ffe0ff */
[----:B------:R-:W-:Y:S02]  /*00f0*/  LOP3.LUT R11, R5, 0xff800000, RZ, 0xc0, !PT ;  /* 0xff800000050b7812 */ /* 0x000fe400078ec0ff */
[----:B------:R-:W-:Y:S02]  /*0100*/  ISETP.GE.U32.AND P4, PT, R6, 0x7f800000, PT ;  /* 0x7f8000000600780c */ /* 0x000fe40003f86070 */
[----:B------:R-:W-:-:S05]  /*0110*/  IADD3 R5, R12, -R11, RZ ;  /* 0x8000000b0c057210 */ /* 0x000fca0007ffe0ff */
[----:B------:R-:W-:-:S04]  /*0120*/  FADD R14, R5, -1 ;  /* 0xbf800000050e7421 */ /* 0x000fc80000000000 */
[----:B------:R-:W-:-:S04]  /*0130*/  FFMA.FTZ R5, R14, -R19, 0.14084610342979431152 ;  /* 0x3e1039f60e057423 */ /* 0x000fc80000010813 */
[----:B------:R-:W-:Y:S01]  /*0140*/  FFMA.FTZ R7, R14, R5, -0.12148627638816833496 ;  /* 0xbdf8cdcc0e077423 */ /* 0x000fe20000010005 */
[----:B----4-:R-:W-:-:S03]  /*0150*/  FADD R5, R0, 1.0000000116860974231e-07 ;  /* 0x33d6bf9500057421 */ /* 0x010fc60000000000 */
[C---:B-1----:R-:W-:Y:S01]  /*0160*/  FFMA.FTZ R9, R14.reuse, R7, 0.13980610668659210205 ;  /* 0x3e0f29550e097423 */ /* 0x042fe20000010007 */
[----:B------:R-:W-:Y:S02]  /*0170*/  IADD3 R7, R6, -0x3f2aaaab, RZ ;  /* 0xc0d5555506077810 */ /* 0x000fe40007ffe0ff */
[----:B------:R-:W-:Y:S01]  /*0180*/  FSETP.GEU.AND P1, PT, R5, 1.175494350822287508e-38, PT ;  /* 0x008000000500780b */ /* 0x000fe20003f2e000 */
[----:B------:R-:W-:Y:S01]  /*0190*/  FFMA.FTZ R13, R14, R9, -0.16684235632419586182 ;  /* 0xbe2ad8b90e0d7423 */ /* 0x000fe20000010009 */
[----:B------:R-:W-:Y:S01]  /*01a0*/  LOP3.LUT R9, R7, 0xff800000, RZ, 0xc0, !PT ;  /* 0xff80000007097812 */ /* 0x000fe200078ec0ff */
[----:B-----5:R-:W-:Y:S02]  /*01b0*/  FADD R7, R4, 1.0000000116860974231e-07 ;  /* 0x33d6bf9504077421 */ /* 0x020fe40000000000 */
[C---:B------:R-:W-:Y:S01]  /*01c0*/  FFMA.FTZ R13, R14.reuse, R13, 0.20012299716472625732 ;  /* 0x3e4ced0b0e0d7423 */ /* 0x040fe2000001000d */
[----:B------:R-:W-:Y:S02]  /*01d0*/  IADD3 R8, R6, -R9, RZ ;  /* 0x8000000906087210 */ /* 0x000fe40007ffe0ff */
[----:B------:R-:W-:Y:S01]  /*01e0*/  FSETP.GEU.AND P3, PT, R7, 1.175494350822287508e-38, PT ;  /* 0x008000000700780b */ /* 0x000fe20003f6e000 */
[----:B------:R-:W-:Y:S01]  /*01f0*/  FFMA.FTZ R15, R14, R13, -0.24999669194221496582 ;  /* 0xbe7fff220e0f7423 */ /* 0x000fe2000001000d */
[----:B------:R-:W-:Y:S01]  /*0200*/  FSEL R13, RZ, -23, P2 ;  /* 0xc1b80000ff0d7808 */ /* 0x000fe20001000000 */
[----:B------:R-:W-:Y:S01]  /*0210*/  FADD R10, R8, -1 ;  /* 0xbf800000080a7421 */ /* 0x000fe20000000000 */
[----:B------:R-:W-:Y:S01]  /*0220*/  I2FP.F32.S32 R8, R11 ;  /* 0x0000000b00087245 */ /* 0x000fe20000201400 */
[----:B------:R-:W-:Y:S01]  /*0230*/  @!P1 FMUL R5, R5, 8388608 ;  /* 0x4b00000005059820 */ /* 0x000fe20000400000 */
[----:B------:R-:W-:Y:S01]  /*0240*/  FFMA.FTZ R15, R14, R15, 0.33333182334899902344 ;  /* 0x3eaaaa780e0f7423 */ /* 0x000fe2000001000f */
[----:B------:R-:W-:Y:S01]  /*0250*/  FFMA.FTZ R11, R10, -R19, 0.14084610342979431152 ;  /* 0x3e1039f60a0b7423 */ /* 0x000fe20000010813 */
[----:B------:R-:W-:Y:S01]  /*0260*/  ISETP.GE.U32.AND P2, PT, R12, 0x7f800000, PT ;  /* 0x7f8000000c00780c */ /* 0x000fe20003f46070 */
[----:B------:R-:W-:Y:S01]  /*0270*/  FFMA.FTZ R13, R8, 1.1920928955078125e-07, R13 ;  /* 0x34000000080d7823 */ /* 0x000fe2000001000d */
[----:B------:R-:W-:Y:S01]  /*0280*/  FFMA.FTZ R15, R14, R15, -0.5 ;  /* 0xbf0000000e0f7423 */ /* 0x000fe2000001000f */
[----:B------:R-:W-:Y:S01]  /*0290*/  IADD3 R16, R5, -0x3f2aaaab, RZ ;  /* 0xc0d5555505107810 */ /* 0x000fe20007ffe0ff */
[----:B------:R-:W-:Y:S01]  /*02a0*/  FFMA.FTZ R11, R10, R11, -0.12148627638816833496 ;  /* 0xbdf8cdcc0a0b7423 */ /* 0x000fe2000001000b */
[----:B------:R-:W-:Y:S01]  /*02b0*/  @!P3 FMUL R7, R7, 8388608 ;  /* 0x4b0000000707b820 */ /* 0x000fe20000400000 */
[----:B------:R-:W-:Y:S01]  /*02c0*/  FMUL R15, R14, R15 ;  /* 0x0000000f0e0f7220 */ /* 0x000fe20000400000 */
[----:B------:R-:W-:Y:S01]  /*02d0*/  LOP3.LUT R16, R16, 0xff800000, RZ, 0xc0, !PT ;  /* 0xff80000010107812 */ /* 0x000fe200078ec0ff */
[----:B------:R-:W-:Y:S01]  /*02e0*/  FFMA.FTZ R11, R10, R11, 0.13980610668659210205 ;  /* 0x3e0f29550a0b7423 */ /* 0x000fe2000001000b */
[----:B------:R-:W-:Y:S01]  /*02f0*/  FSEL R8, RZ, -23, P0 ;  /* 0xc1b80000ff087808 */ /* 0x000fe20000000000 */
[----:B------:R-:W-:Y:S01]  /*0300*/  FFMA.FTZ R14, R14, R15, R14 ;  /* 0x0000000f0e0e7223 */ /* 0x000fe2000001000e */
[----:B------:R-:W-:Y:S01]  /*0310*/  IADD3 R15, R5, -R16, RZ ;  /* 0x80000010050f7210 */ /* 0x000fe20007ffe0ff */
[C---:B------:R-:W-:Y:S01]  /*0320*/  FFMA.FTZ R11, R10.reuse, R11, -0.16684235632419586182 ;  /* 0xbe2ad8b90a0b7423 */ /* 0x040fe2000001000b */
[----:B------:R-:W-:Y:S01]  /*0330*/  IADD3 R17, R7, -0x3f2aaaab, RZ ;  /* 0xc0d5555507117810 */ /* 0x000fe20007ffe0ff */
[----:B------:R-:W-:Y:S01]  /*0340*/  FFMA.FTZ R13, R13, 0.69314718246459960938, R14 ;  /* 0x3f3172180d0d7823 */ /* 0x000fe2000001000e */
[----:B------:R-:W-:Y:S01]  /*0350*/  I2FP.F32.S32 R9, R9 ;  /* 0x0000000900097245 */ /* 0x000fe20000201400 */
[----:B------:R-:W-:Y:S01]  /*0360*/  FADD R15, R15, -1 ;  /* 0xbf8000000f0f7421 */ /* 0x000fe20000000000 */
[----:B------:R-:W-:Y:S01]  /*0370*/  LOP3.LUT R20, R17, 0xff800000, RZ, 0xc0, !PT ;  /* 0xff80000011147812 */ /* 0x000fe200078ec0ff */
[C---:B------:R-:W-:Y:S01]  /*0380*/  FFMA.FTZ R11, R10.reuse, R11, 0.20012299716472625732 ;  /* 0x3e4ced0b0a0b7423 */ /* 0x040fe2000001000b */
[----:B------:R-:W-:Y:S01]  /*0390*/  I2FP.F32.S32 R16, R16 ;  /* 0x0000001000107245 */ /* 0x000fe20000201400 */
[----:B------:R-:W-:Y:S01]  /*03a0*/  FFMA.FTZ R18, R15, -R19, 0.14084610342979431152 ;  /* 0x3e1039f60f127423 */ /* 0x000fe20000010813 */
[----:B------:R-:W-:Y:S01]  /*03b0*/  IADD3 R17, R7, -R20, RZ ;  /* 0x8000001407117210 */ /* 0x000fe20007ffe0ff */
[C---:B------:R-:W-:Y:S01]  /*03c0*/  FFMA.FTZ R11, R10.reuse, R11, -0.24999669194221496582 ;  /* 0xbe7fff220a0b7423 */ /* 0x040fe2000001000b */
[----:B------:R-:W-:Y:S01]  /*03d0*/  FFMA.FTZ R8, R9, 1.1920928955078125e-07, R8 ;  /* 0x3400000009087823 */ /* 0x000fe20000010008 */
[----:B------:R-:W-:Y:S01]  /*03e0*/  FFMA.FTZ R18, R15, R18, -0.12148627638816833496 ;  /* 0xbdf8cdcc0f127423 */ /* 0x000fe20000010012 */
[----:B------:R-:W-:Y:S01]  /*03f0*/  @P2 MOV R9, 0x7f800000 ;  /* 0x7f80000000092802 */ /* 0x000fe20000000f00 */
[----:B------:R-:W-:Y:S01]  /*0400*/  FADD R17, R17, -1 ;  /* 0xbf80000011117421 */ /* 0x000fe20000000000 */
[----:B------:R-:W-:Y:S01]  /*0410*/  FFMA.FTZ R11, R10, R11, 0.33333182334899902344 ;  /* 0x3eaaaa780a0b7423 */ /* 0x000fe2000001000b */
[----:B------:R-:W-:Y:S01]  /*0420*/  FFMA.FTZ R18, R15, R18, 0.13980610668659210205 ;  /* 0x3e0f29550f127423 */ /* 0x000fe20000010012 */
[----:B------:R-:W-:Y:S01]  /*0430*/  FSETP.NEU.AND P0, PT, R12, RZ, PT ;  /* 0x000000ff0c00720b */ /* 0x000fe20003f0d000 */
[----:B------:R-:W-:Y:S01]  /*0440*/  FFMA.FTZ R14, R17, -R19, 0.14084610342979431152 ;  /* 0x3e1039f6110e7423 */ /* 0x000fe20000010813 */
[----:B------:R-:W-:Y:S01]  /*0450*/  FFMA.FTZ R11, R10, R11, -0.5 ;  /* 0xbf0000000a0b7423 */ /* 0x000fe2000001000b */
[----:B------:R-:W-:Y:S01]  /*0460*/  FFMA.FTZ R18, R15, R18, -0.16684235632419586182 ;  /* 0xbe2ad8b90f127423 */ /* 0x000fe20000010012 */
[----:B------:R-:W-:Y:S01]  /*0470*/  @P2 FFMA.FTZ R13, R12, R9, +INF ;  /* 0x7f8000000c0d2423 */ /* 0x000fe20000010009 */
[----:B------:R-:W-:Y:S01]  /*0480*/  FFMA.FTZ R14, R17, R14, -0.12148627638816833496 ;  /* 0xbdf8cdcc110e7423 */ /* 0x000fe2000001000e */
[C---:B------:R-:W-:Y:S01]  /*0490*/  FMUL R11, R10.reuse, R11 ;  /* 0x0000000b0a0b7220 */ /* 0x040fe20000400000 */
[----:B------:R-:W-:Y:S01]  /*04a0*/  FFMA.FTZ R18, R15, R18, 0.20012299716472625732 ;  /* 0x3e4ced0b0f127423 */ /* 0x000fe20000010012 */
[----:B------:R-:W-:Y:S01]  /*04b0*/  ISETP.GE.U32.AND P2, PT, R5, 0x7f800000, PT ;  /* 0x7f8000000500780c */ /* 0x000fe20003f46070 */
[----:B------:R-:W-:Y:S01]  /*04c0*/  FFMA.FTZ R14, R17, R14, 0.13980610668659210205 ;  /* 0x3e0f2955110e7423 */ /* 0x000fe2000001000e */
[----:B------:R-:W-:Y:S01]  /*04d0*/  FFMA.FTZ R11, R10, R11, R10 ;  /* 0x0000000b0a0b7223 */ /* 0x000fe2000001000a */
[----:B------:R-:W-:Y:S01]  /*04e0*/  FFMA.FTZ R18, R15, R18, -0.24999669194221496582 ;  /* 0xbe7fff220f127423 */ /* 0x000fe20000010012 */
[----:B------:R-:W-:Y:S01]  /*04f0*/  FSEL R9, RZ, -23, P1 ;  /* 0xc1b80000ff097808 */ /* 0x000fe20000800000 */
[----:B------:R-:W-:Y:S01]  /*0500*/  FFMA.FTZ R14, R17, R14, -0.16684235632419586182 ;  /* 0xbe2ad8b9110e7423 */ /* 0x000fe2000001000e */
[----:B------:R-:W-:Y:S01]  /*0510*/  FFMA.FTZ R8, R8, 0.69314718246459960938, R11 ;  /* 0x3f31721808087823 */ /* 0x000fe2000001000b */
[----:B------:R-:W-:Y:S01]  /*0520*/  FFMA.FTZ R18, R15, R18, 0.33333182334899902344 ;  /* 0x3eaaaa780f127423 */ /* 0x000fe20000010012 */
[----:B------:R-:W-:Y:S01]  /*0530*/  @P4 MOV R11, 0x7f800000 ;  /* 0x7f800000000b4802 */ /* 0x000fe20000000f00 */
[----:B------:R-:W-:Y:S01]  /*0540*/  FFMA.FTZ R14, R17, R14, 0.20012299716472625732 ;  /* 0x3e4ced0b110e7423 */ /* 0x000fe2000001000e */
[----:B------:R-:W-:Y:S01]  /*0550*/  FSETP.NEU.AND P1, PT, R6, RZ, PT ;  /* 0x000000ff0600720b */ /* 0x000fe20003f2d000 */
[----:B------:R-:W-:Y:S01]  /*0560*/  FFMA.FTZ R18, R15, R18, -0.5 ;  /* 0xbf0000000f127423 */ /* 0x000fe20000010012 */
[----:B------:R-:W-:Y:S01]  /*0570*/  FFMA.FTZ R9, R16, 1.1920928955078125e-07, R9 ;  /* 0x3400000010097823 */ /* 0x000fe20000010009 */
[----:B------:R-:W-:Y:S01]  /*0580*/  FFMA.FTZ R14, R17, R14, -0.24999669194221496582 ;  /* 0xbe7fff22110e7423 */ /* 0x000fe2000001000e */
[----:B------:R-:W-:Y:S01]  /*0590*/  @P4 FFMA.FTZ R8, R6, R11, +INF ;  /* 0x7f80000006084423 */ /* 0x000fe2000001000b */
[----:B------:R-:W-:Y:S01]  /*05a0*/  FMUL R18, R15, R18 ;  /* 0x000000120f127220 */ /* 0x000fe20000400000 */
[----:B------:R-:W-:Y:S01]  /*05b0*/  ISETP.GE.U32.AND P4, PT, R7, 0x7f800000, PT ;  /* 0x7f8000000700780c */ /* 0x000fe20003f86070 */
[----:B------:R-:W-:Y:S01]  /*05c0*/  FFMA.FTZ R14, R17, R14, 0.33333182334899902344 ;  /* 0x3eaaaa78110e7423 */ /* 0x000fe2000001000e */
[----:B------:R-:W-:Y:S01]  /*05d0*/  @P2 MOV R12, 0x7f800000 ;  /* 0x7f800000000c2802 */ /* 0x000fe20000000f00 */
[----:B------:R-:W-:Y:S01]  /*05e0*/  FFMA.FTZ R18, R15, R18, R15 ;  /* 0x000000120f127223 */ /* 0x000fe2000001000f */
[----:B------:R-:W-:Y:S01]  /*05f0*/  FSEL R6, RZ, -23, P3 ;  /* 0xc1b80000ff067808 */ /* 0x000fe20001800000 */
[----:B------:R-:W1:Y:S01]  /*0600*/  S2R R15, SR_TID.X ;  /* 0x00000000000f7919 */ /* 0x000e620000002100 */
[----:B------:R-:W-:Y:S01]  /*0610*/  FFMA.FTZ R14, R17, R14, -0.5 ;  /* 0xbf000000110e7423 */ /* 0x000fe2000001000e */
[----:B------:R-:W-:Y:S01]  /*0620*/  I2FP.F32.S32 R11, R20 ;  /* 0x00000014000b7245 */ /* 0x000fe20000201400 */
[----:B------:R-:W-:Y:S01]  /*0630*/  FFMA.FTZ R9, R9, 0.69314718246459960938, R18 ;  /* 0x3f31721809097823 */ /* 0x000fe20000010012 */
[----:B------:R-:W-:Y:S01]  /*0640*/  FSEL R10, R13, -INF , P0 ;  /* 0xff8000000d0a7808 */ /* 0x000fe20000000000 */
[----:B------:R-:W-:Y:S01]  /*0650*/  FMUL R14, R17, R14 ;  /* 0x0000000e110e7220 */ /* 0x000fe20000400000 */
[----:B------:R-:W-:Y:S01]  /*0660*/  @P2 FFMA.FTZ R9, R5, R12, +INF ;  /* 0x7f80000005092423 */ /* 0x000fe2000001000c */
[----:B------:R-:W-:Y:S01]  /*0670*/  FFMA.FTZ R6, R11, 1.1920928955078125e-07, R6 ;  /* 0x340000000b067823 */ /* 0x000fe20000010006 */
[----:B------:R-:W-:Y:S01]  /*0680*/  @P4 MOV R12, 0x7f800000 ;  /* 0x7f800000000c4802 */ /* 0x000fe20000000f00 */
[----:B------:R-:W-:Y:S01]  /*0690*/  FFMA.FTZ R17, R17, R14, R17 ;  /* 0x0000000e11117223 */ /* 0x000fe20000010011 */
[----:B------:R-:W-:Y:S01]  /*06a0*/  FSETP.NEU.AND P3, PT, R5, RZ, PT ;  /* 0x000000ff0500720b */ /* 0x000fe20003f6d000 */
[----:B------:R-:W-:Y:S01]  /*06b0*/  FMUL R3, R3, R10 ;  /* 0x0000000a03037220 */ /* 0x000fe20000400000 */
[----:B------:R-:W-:Y:S01]  /*06c0*/  FSEL R5, R8, -INF , P1 ;  /* 0xff80000008057808 */ /* 0x000fe20000800000 */
[----:B------:R-:W-:Y:S01]  /*06d0*/  FFMA.FTZ R6, R6, 0.69314718246459960938, R17 ;  /* 0x3f31721806067823 */ /* 0x000fe20000010011 */
[C---:B------:R-:W-:Y:S01]  /*06e0*/  @P4 FFMA.FTZ R6, R7.reuse, R12, +INF ;  /* 0x7f80000007064423 */ /* 0x040fe2000001000c */
[----:B------:R-:W-:-:S02]  /*06f0*/  FSETP.NEU.AND P0, PT, R7, RZ, PT ;  /* 0x000000ff0700720b */ /* 0x000fc40003f0d000 */
[----:B------:R-:W-:Y:S01]  /*0700*/  FSEL R9, R9, -INF , P3 ;  /* 0xff80000009097808 */ /* 0x000fe20001800000 */
[----:B------:R-:W-:Y:S01]  /*0710*/  FFMA R3, R2, R5, R3 ;  /* 0x0000000502037223 */ /* 0x000fe20000000003 */
[----:B------:R-:W-:-:S03]  /*0720*/  FSEL R6, R6, -INF , P0 ;  /* 0xff80000006067808 */ /* 0x000fc60000000000 */
[----:B------:R-:W-:-:S04]  /*0730*/  FFMA R3, R0, R9, R3 ;  /* 0x0000000900037223 */ /* 0x000fc80000000003 */
[----:B------:R-:W-:-:S04]  /*0740*/  FFMA R3, R4, R6, R3 ;  /* 0x0000000604037223 */ /* 0x000fc80000000003 */
[----:B------:R-:W-:Y:S01]  /*0750*/  FADD R3, RZ, -R3 ;  /* 0x80000003ff037221 */ /* 0x000fe20000000000 */
[----:B-1----:R-:W-:-:S03]  /*0760*/  LOP3.LUT P1, RZ, R15, 0x1f, RZ, 0xc0, !PT ;  /* 0x0000001f0fff7812 */ /* 0x002fc6000782c0ff */
[----:B------:R-:W-:-:S05]  /*0770*/  FMUL R0, R3, 1.4426950216293334961 ;  /* 0x3fb8aa3b03007820 */ /* 0x000fca0000400000 */
[----:B------:R-:W-:-:S05]  /*0780*/  FSETP.GEU.AND P0, PT, R0, -126, PT ;  /* 0xc2fc00000000780b */ /* 0x000fca0003f0e000 */
[----:B------:R-:W-:Y:S08]  /*0790*/  @P1 EXIT ;  /* 0x000000000000194d */ /* 0x000ff00003800000 */
[----:B------:R-:W0:Y:S01]  /*07a0*/  LDC.64 R2, c[0x0][0x218] ;  /* 0x00008600ff027b82 */ /* 0x000e220000000a00 */
[----:B------:R-:W-:-:S04]  /*07b0*/  @!P0 FMUL R0, R0, 0.5 ;  /* 0x3f00000000008820 */ /* 0x000fc80000400000 */
[----:B------:R-:W1:Y:S02]  /*07c0*/  MUFU.EX2 R5, R0 ;  /* 0x0000000000057308 */ /* 0x000e640000000800 */
[----:B-1----:R-:W-:-:S05]  /*07d0*/  @!P0 FMUL R5, R5, R5 ;  /* 0x0000000505058220 */ /* 0x002fca0000400000 */
[----:B0-----:R-:W-:Y:S01]  /*07e0*/  STG.E desc[UR4][R2.64], R5 ;  /* 0x0000000502007986 */ /* 0x001fe2000c101904 */
[----:B------:R-:W-:Y:S05]  /*07f0*/  EXIT ;  /* 0x000000000000794d */ /* 0x000fea0003800000 */
.L_x_0:
[----:B------:R-:W-:-:S00]  /*0800*/  BRA `(.L_x_0) ;  /* 0xfffffffc00fc7947 */ /* 0x000fc0000383ffff */
[----:B------:R-:W-:-:S00]  /*0810*/  NOP ;  /* 0x0000000000007918 */ /* 0x000fc00000000000 */
        /* <DEDUP_REMOVED lines=14> */
.L_x_1:


//--------------------- .nv.global.init           --------------------------
	.section	.nv.global.init,"aw",@progbits
.nv.global.init:
	.type		_$_str,@object
	.size		_$_str,(.L_0 - _$_str)
_$_str:
        /*0000*/ 	.byte	0x5f, 0x5f, 0x43, 0x55, 0x44, 0x41, 0x5f, 0x46, 0x54, 0x5a, 0x00
.L_0:


//--------------------- .nv.constant0.triton_poi_fused_add_exp_log_mul_neg_sum_6 --------------------------
	.section	.nv.constant0.triton_poi_fused_add_exp_log_mul_neg_sum_6,"a",@progbits
	.sectionflags	@""
	.align	4
.nv.constant0.triton_poi_fused_add_exp_log_mul_neg_sum_6:
	.zero		544
